//
// Generated by NVIDIA NVVM Compiler
//
// Compiler Build ID: CL-36424714
// Cuda compilation tools, release 13.0, V13.0.88
// Based on NVVM 20.0.0
//

.version 9.0
.target sm_100
.address_size 64

	// .globl	_Z16helloFromThreadsv
.extern .func  (.param .b32 func_retval0) vprintf
(
	.param .b64 vprintf_param_0,
	.param .b64 vprintf_param_1
)
;
.global .align 1 .b8 $str[32] = {72, 101, 108, 108, 111, 32, 87, 111, 114, 108, 100, 32, 102, 114, 111, 109, 32, 84, 104, 114, 101, 97, 100, 32, 73, 68, 58, 32, 37, 100, 10};

.visible .entry _Z16helloFromThreadsv()
{
	.local .align 8 .b8 	__local_depot0[8];
	.reg .b64 	%SP;
	.reg .b64 	%SPL;
	.reg .b32 	%r<4>;
	.reg .b64 	%rd<5>;

	mov.u64 	%SPL, __local_depot0;
	cvta.local.u64 	%SP, %SPL;
	add.u64 	%rd1, %SP, 0;
	add.u64 	%rd2, %SPL, 0;
	mov.u32 	%r1, %tid.x;
	st.local.u32 	[%rd2], %r1;
	mov.u64 	%rd3, $str;
	cvta.global.u64 	%rd4, %rd3;
	{ // callseq 0, 0
	.param .b64 param0;
	st.param.b64 	[param0], %rd4;
	.param .b64 param1;
	st.param.b64 	[param1], %rd1;
	.param .b32 retval0;
	call.uni (retval0), 
	vprintf, 
	(
	param0, 
	param1
	);
	ld.param.b32 	%r2, [retval0];
	} // callseq 0
	ret;

}


// ===== COMPILED SASS (sm_100) =====

	.target	sm_100

	.elftype	@"ET_EXEC"


//--------------------- .note.nv.tkinfo           --------------------------
	.section	.note.nv.tkinfo,"",@"SHT_NOTE"
	.sectionflags	@"SHF_NOTE_NV_TKINFO"
	.tkinfo
        /*0018*/ 	.word	0x00000002
        /*0030*/ 	.string	""
        /*0030*/ 	.string	"ptxas"
        /*0030*/ 	.string	"Cuda compilation tools, release 13.0, V13.0.88"
        /*0030*/ 	.string	"Build cuda_13.0.r13.0/compiler.36424714_0"
        /*0030*/ 	.string	"-arch sm_100 -m 64 "



//--------------------- .note.nv.cuinfo           --------------------------
	.section	.note.nv.cuinfo,"",@"SHT_NOTE"
	.sectionflags	@"SHF_NOTE_NV_CUINFO"
        /*0018*/ 	.short	0x0002
        /*001a*/ 	.short	0x0064
        /*001c*/ 	.short	0x0082
	.zero		2


//--------------------- .nv.info                  --------------------------
	.section	.nv.info,"",@"SHT_CUDA_INFO"
	.align	4


	//----- nvinfo : EIATTR_REGCOUNT
	.align		4
        /*0000*/ 	.byte	0x04, 0x2f
        /*0002*/ 	.short	(.L_2 - .L_1)
	.align		4
.L_1:
        /*0004*/ 	.word	index@(_Z16helloFromThreadsv)
        /*0008*/ 	.word	0x00000018


	//----- nvinfo : EIATTR_FRAME_SIZE
	.align		4
.L_2:
        /*000c*/ 	.byte	0x04, 0x11
        /*000e*/ 	.short	(.L_4 - .L_3)
	.align		4
.L_3:
        /*0010*/ 	.word	index@(_Z16helloFromThreadsv)
        /*0014*/ 	.word	0x00000008


	//----- nvinfo : EIATTR_MIN_STACK_SIZE
	.align		4
.L_4:
        /*0018*/ 	.byte	0x04, 0x12
        /*001a*/ 	.short	(.L_6 - .L_5)
	.align		4
.L_5:
        /*001c*/ 	.word	index@(_Z16helloFromThreadsv)
        /*0020*/ 	.word	0x00000008
.L_6:


//--------------------- .nv.compat                --------------------------
	.section	.nv.compat,"",@"SHT_CUDA_COMPAT_INFO"
	.align	4
        /*0000*/ 	.byte	0x02, 0x09, 0x00, 0x00, 0x02, 0x02, 0x01, 0x00, 0x02, 0x05, 0x05, 0x00, 0x03, 0x07, 0x01, 0x01
        /*0010*/ 	.byte	0x02, 0x03, 0x00, 0x00, 0x02, 0x06, 0x01, 0x00, 0x04, 0x0b, 0x08, 0x00, 0x09, 0x00, 0x00, 0x00
        /*0020*/ 	.byte	0x00, 0x00, 0x00, 0x00


//--------------------- .nv.info._Z16helloFromThreadsv --------------------------
	.section	.nv.info._Z16helloFromThreadsv,"",@"SHT_CUDA_INFO"
	.sectionflags	@""
	.align	4


	//----- nvinfo : EIATTR_CUDA_API_VERSION
	.align		4
        /*0000*/ 	.byte	0x04, 0x37
        /*0002*/ 	.short	(.L_8 - .L_7)
.L_7:
        /*0004*/ 	.word	0x00000082


	//----- nvinfo : EIATTR_SPARSE_MMA_MASK
	.align		4
.L_8:
        /*0008*/ 	.byte	0x03, 0x50
        /*000a*/ 	.short	0x0000


	//----- nvinfo : EIATTR_MAXREG_COUNT
	.align		4
        /*000c*/ 	.byte	0x03, 0x1b
        /*000e*/ 	.short	0x00ff


	//----- nvinfo : EIATTR_EXTERNS
	.align		4
        /*0010*/ 	.byte	0x04, 0x0f
        /*0012*/ 	.short	(.L_10 - .L_9)


	//   ....[0]....
	.align		4
.L_9:
        /*0014*/ 	.word	index@(vprintf)


	//----- nvinfo : EIATTR_MERCURY_ISA_VERSION
	.align		4
.L_10:
        /*0018*/ 	.byte	0x03, 0x5f
        /*001a*/ 	.short	0x0101


	//----- nvinfo : EIATTR_VRC_CTA_INIT_COUNT
	.align		4
        /*001c*/ 	.byte	0x02, 0x4a
	.zero		1
	.zero		1


	//----- nvinfo : EIATTR_SYSCALL_OFFSETS
	.align		4
        /*0020*/ 	.byte	0x04, 0x46
        /*0022*/ 	.short	(.L_12 - .L_11)


	//   ....[0]....
.L_11:
        /*0024*/ 	.word	0x000000e0


	//----- nvinfo : EIATTR_EXIT_INSTR_OFFSETS
	.align		4
.L_12:
        /*0028*/ 	.byte	0x04, 0x1c
        /*002a*/ 	.short	(.L_14 - .L_13)


	//   ....[0]....
.L_13:
        /*002c*/ 	.word	0x000000f0


	//----- nvinfo : EIATTR_SW_WAR
	.align		4
.L_14:
        /*0030*/ 	.byte	0x04, 0x36
        /*0032*/ 	.short	(.L_16 - .L_15)
.L_15:
        /*0034*/ 	.word	0x00000008
.L_16:


//--------------------- .nv.callgraph             --------------------------
	.section	.nv.callgraph,"",@"SHT_CUDA_CALLGRAPH"
	.align	4
	.sectionentsize	8
	.align		4
        /*0000*/ 	.word	0x00000000
	.align		4
        /*0004*/ 	.word	0xffffffff
	.align		4
        /*0008*/ 	.word	index@(_Z16helloFromThreadsv)
	.align		4
        /*000c*/ 	.word	index@(vprintf)
	.align		4
        /*0010*/ 	.word	0x00000000
	.align		4
        /*0014*/ 	.word	0xfffffffe
	.align		4
        /*0018*/ 	.word	0x00000000
	.align		4
        /*001c*/ 	.word	0xfffffffd
	.align		4
        /*0020*/ 	.word	0x00000000
	.align		4
        /*0024*/ 	.word	0xfffffffc


//--------------------- .nv.constant4             --------------------------
	.section	.nv.constant4,"a",@progbits
	.align	8
	.align		8
.nv.constant4:
        /*0000*/ 	.dword	vprintf
	.align		8
        /*0008*/ 	.dword	$str


//--------------------- .text._Z16helloFromThreadsv --------------------------
	.section	.text._Z16helloFromThreadsv,"ax",@progbits
	.align	128
        .global         _Z16helloFromThreadsv
        .type           _Z16helloFromThreadsv,@function
        .size           _Z16helloFromThreadsv,(.L_x_2 - _Z16helloFromThreadsv)
        .other          _Z16helloFromThreadsv,@"STO_CUDA_ENTRY STV_DEFAULT"
_Z16helloFromThreadsv:
.text._Z16helloFromThreadsv:
[----:B------:R-:W0:Y:S01]  /*0000*/  LDC R1, c[0x0][0x37c] ;  /* 0x0000df00ff017b82 */ /* 0x000e220000000800 */
[----:B------:R-:W1:Y:S01]  /*0010*/  S2R R8, SR_TID.X ;  /* 0x0000000000087919 */ /* 0x000e620000002100 */
[----:B0-----:R-:W-:Y:S01]  /*0020*/  VIADD R1, R1, 0xfffffff8 ;  /* 0xfffffff801017836 */ /* 0x001fe20000000000 */
[----:B------:R-:W-:Y:S01]  /*0030*/  MOV R0, 0x0 ;  /* 0x0000000000007802 */ /* 0x000fe20000000f00 */
[----:B------:R-:W0:Y:S04]  /*0040*/  LDCU UR4, c[0x0][0x2f8] ;  /* 0x00005f00ff0477ac */ /* 0x000e280008000800 */
[----:B------:R2:W3:Y:S01]  /*0050*/  LDC.64 R2, c[0x4][R0] ;  /* 0x0100000000027b82 */ /* 0x0004e20000000a00 */
[----:B------:R-:W4:Y:S01]  /*0060*/  LDCU.64 UR6, c[0x4][0x8] ;  /* 0x01000100ff0677ac */ /* 0x000f220008000a00 */
[----:B------:R-:W5:Y:S01]  /*0070*/  LDCU UR5, c[0x0][0x2fc] ;  /* 0x00005f80ff0577ac */ /* 0x000f620008000800 */
[----:B0-----:R-:W-:Y:S01]  /*0080*/  IADD3 R6, P0, PT, R1, UR4, RZ ;  /* 0x0000000401067c10 */ /* 0x001fe2000ff1e0ff */
[----:B----4-:R-:W-:Y:S01]  /*0090*/  IMAD.U32 R4, RZ, RZ, UR6 ;  /* 0x00000006ff047e24 */ /* 0x010fe2000f8e00ff */
[----:B------:R-:W-:-:S03]  /*00a0*/  MOV R5, UR7 ;  /* 0x0000000700057c02 */ /* 0x000fc60008000f00 */
[----:B-----5:R-:W-:Y:S01]  /*00b0*/  IMAD.X R7, RZ, RZ, UR5, P0 ;  /* 0x00000005ff077e24 */ /* 0x020fe200080e06ff */
[----:B-1----:R2:W-:Y:S07]  /*00c0*/  STL [R1], R8 ;  /* 0x0000000801007387 */ /* 0x0025ee0000100800 */
[----:B------:R-:W-:-:S07]  /*00d0*/  LEPC R20, `(.L_x_0) ;  /* 0x000000001014794e */ /* 0x000fce0000000000 */
[----:B--23--:R-:W-:Y:S05]  /*00e0*/  CALL.ABS.NOINC R2 ;  /* 0x0000000002007343 */ /* 0x00cfea0003c00000 */
.L_x_0:
[----:B------:R-:W-:Y:S05]  /*00f0*/  EXIT ;  /* 0x000000000000794d */ /* 0x000fea0003800000 */
.L_x_1:
[----:B------:R-:W-:-:S00]  /*0100*/  BRA `(.L_x_1) ;  /* 0xfffffffc00fc7947 */ /* 0x000fc0000383ffff */
[----:B------:R-:W-:-:S00]  /*0110*/  NOP ;  /* 0x0000000000007918 */ /* 0x000fc00000000000 */
        /* <DEDUP_REMOVED lines=14> */
.L_x_2:


//--------------------- .nv.global.init           --------------------------
	.section	.nv.global.init,"aw",@progbits
.nv.global.init:
	.type		$str,@object
	.size		$str,(.L_0 - $str)
$str:
        /*0000*/ 	.byte	0x48, 0x65, 0x6c, 0x6c, 0x6f, 0x20, 0x57, 0x6f, 0x72, 0x6c, 0x64, 0x20, 0x66, 0x72, 0x6f, 0x6d
        /*0010*/ 	.byte	0x20, 0x54, 0x68, 0x72, 0x65, 0x61, 0x64, 0x20, 0x49, 0x44, 0x3a, 0x20, 0x25, 0x64, 0x0a, 0x00
.L_0:


//--------------------- .nv.shared.reserved.0     --------------------------
	.section	.nv.shared.reserved.0,"aw",@nobits
	.weak		__nv_reservedSMEM_offset_0_alias
	.size		__nv_reservedSMEM_offset_0_alias, 0, 64
	.other		__nv_reservedSMEM_offset_0_alias,@"STO_CUDA_RESERVED_SHARED STV_DEFAULT"
__nv_reservedSMEM_offset_0_alias:
	.zero		0
	.zero		64


//--------------------- .nv.constant0._Z16helloFromThreadsv --------------------------
	.section	.nv.constant0._Z16helloFromThreadsv,"a",@progbits
	.sectionflags	@""
	.align	4
.nv.constant0._Z16helloFromThreadsv:
	.zero		896


//--------------------- SYMBOLS --------------------------

	.type		.nv.reservedSmem.offset0,@object
	.size		.nv.reservedSmem.offset0,0x4
	.type		vprintf,@function
